	.headerflags	@"EF_CUDA_TEXMODE_UNIFIED EF_CUDA_64BIT_ADDRESS EF_CUDA_ACCELERATORS EF_CUDA_SM90 EF_CUDA_VIRTUAL_SM(EF_CUDA_SM90)"
	.elftype	@"ET_EXEC"


//--------------------- .nv.info                  --------------------------
	.section	.nv.info,"",@"SHT_CUDA_INFO"
	.align	4


	//----- nvinfo : EIATTR_REGCOUNT
	.align		4
        /*0000*/ 	.byte	0x04, 0x2f
        /*0002*/ 	.short	(.L_1 - .L_0)
	.align		4
.L_0:
        /*0004*/ 	.word	index@(triton_mm)
        /*0008*/ 	.word	0x00000028


	//----- nvinfo : EIATTR_MIN_STACK_SIZE
	.align		4
.L_1:
        /*000c*/ 	.byte	0x04, 0x12
        /*000e*/ 	.short	(.L_3 - .L_2)
	.align		4
.L_2:
        /*0010*/ 	.word	index@(triton_mm)
        /*0014*/ 	.word	0x00000000


	//----- nvinfo : EIATTR_FRAME_SIZE
	.align		4
.L_3:
        /*0018*/ 	.byte	0x04, 0x11
        /*001a*/ 	.short	(.L_5 - .L_4)
	.align		4
.L_4:
        /*001c*/ 	.word	index@(triton_mm)
        /*0020*/ 	.word	0x00000000


	//----- nvinfo : EIATTR_MIN_STACK_SIZE
	.align		4
.L_5:
        /*0024*/ 	.byte	0x04, 0x12
        /*0026*/ 	.short	(.L_7 - .L_6)
	.align		4
.L_6:
        /*0028*/ 	.word	index@(triton_mm)
        /*002c*/ 	.word	0x00000000
.L_7:


//--------------------- .nv.info.triton_mm        --------------------------
	.section	.nv.info.triton_mm,"",@"SHT_CUDA_INFO"
	.sectionflags	@""
	.align	4


	//----- nvinfo : EIATTR_CUDA_API_VERSION
	.align		4
        /*0000*/ 	.byte	0x04, 0x37
        /*0002*/ 	.short	(.L_9 - .L_8)
.L_8:
        /*0004*/ 	.word	0x0000007c


	//----- nvinfo : EIATTR_KPARAM_INFO
	.align		4
.L_9:
        /*0008*/ 	.byte	0x04, 0x17
        /*000a*/ 	.short	(.L_11 - .L_10)
.L_10:
        /*000c*/ 	.word	0x00000000
        /*0010*/ 	.short	0x0002
        /*0012*/ 	.short	0x0010
        /*0014*/ 	.byte	0x00, 0xf0, 0x21, 0x00


	//----- nvinfo : EIATTR_KPARAM_INFO
	.align		4
.L_11:
        /*0018*/ 	.byte	0x04, 0x17
        /*001a*/ 	.short	(.L_13 - .L_12)
.L_12:
        /*001c*/ 	.word	0x00000000
        /*0020*/ 	.short	0x0001
        /*0022*/ 	.short	0x0008
        /*0024*/ 	.byte	0x00, 0xf0, 0x21, 0x00


	//----- nvinfo : EIATTR_KPARAM_INFO
	.align		4
.L_13:
        /*0028*/ 	.byte	0x04, 0x17
        /*002a*/ 	.short	(.L_15 - .L_14)
.L_14:
        /*002c*/ 	.word	0x00000000
        /*0030*/ 	.short	0x0000
        /*0032*/ 	.short	0x0000
        /*0034*/ 	.byte	0x00, 0xf0, 0x21, 0x00


	//----- nvinfo : EIATTR_SPARSE_MMA_MASK
	.align		4
.L_15:
        /*0038*/ 	.byte	0x03, 0x50
        /*003a*/ 	.short	0x0000


	//----- nvinfo : EIATTR_MAXREG_COUNT
	.align		4
        /*003c*/ 	.byte	0x03, 0x1b
        /*003e*/ 	.short	0x00ff


	//----- nvinfo : EIATTR_COOP_GROUP_MASK_REGIDS
	.align		4
        /*0040*/ 	.byte	0x04, 0x29
        /*0042*/ 	.short	(.L_17 - .L_16)


	//   ....[0]....
.L_16:
        /*0044*/ 	.word	0xffffffff


	//----- nvinfo : EIATTR_COOP_GROUP_INSTR_OFFSETS
	.align		4
.L_17:
        /*0048*/ 	.byte	0x04, 0x28
        /*004a*/ 	.short	(.L_19 - .L_18)


	//   ....[0]....
.L_18:
        /*004c*/ 	.word	0x00000880


	//----- nvinfo : EIATTR_EXIT_INSTR_OFFSETS
	.align		4
.L_19:
        /*0050*/ 	.byte	0x04, 0x1c
        /*0052*/ 	.short	(.L_21 - .L_20)


	//   ....[0]....
.L_20:
        /*0054*/ 	.word	0x00001ea0


	//   ....[1]....
        /*0058*/ 	.word	0x00001f00


	//----- nvinfo : EIATTR_MAX_THREADS
	.align		4
.L_21:
        /*005c*/ 	.byte	0x04, 0x05
        /*005e*/ 	.short	(.L_23 - .L_22)
.L_22:
        /*0060*/ 	.word	0x00000100
        /*0064*/ 	.word	0x00000001
        /*0068*/ 	.word	0x00000001


	//----- nvinfo : EIATTR_CBANK_PARAM_SIZE
	.align		4
.L_23:
        /*006c*/ 	.byte	0x03, 0x19
        /*006e*/ 	.short	0x0018


	//----- nvinfo : EIATTR_PARAM_CBANK
	.align		4
        /*0070*/ 	.byte	0x04, 0x0a
        /*0072*/ 	.short	(.L_25 - .L_24)
	.align		4
.L_24:
        /*0074*/ 	.word	index@(.nv.constant0.triton_mm)
        /*0078*/ 	.short	0x0210
        /*007a*/ 	.short	0x0018


	//----- nvinfo : EIATTR_SW_WAR
	.align		4
.L_25:
        /*007c*/ 	.byte	0x04, 0x36
        /*007e*/ 	.short	(.L_27 - .L_26)
.L_26:
        /*0080*/ 	.word	0x00000008
.L_27:


//--------------------- .nv.callgraph             --------------------------
	.section	.nv.callgraph,"",@"SHT_CUDA_CALLGRAPH"
	.align	4
	.sectionentsize	8
	.align		4
        /*0000*/ 	.word	0x00000000
	.align		4
        /*0004*/ 	.word	0xffffffff
	.align		4
        /*0008*/ 	.word	0x00000000
	.align		4
        /*000c*/ 	.word	0xfffffffe
	.align		4
        /*0010*/ 	.word	0x00000000
	.align		4
        /*0014*/ 	.word	0xfffffffd
	.align		4
        /*0018*/ 	.word	0x00000000
	.align		4
        /*001c*/ 	.word	0xfffffffc


//--------------------- .text.triton_mm           --------------------------
	.section	.text.triton_mm,"ax",@progbits
	.sectionflags	@"SHF_BARRIERS=1"
	.align	128
        .global         triton_mm
        .type           triton_mm,@function
        .size           triton_mm,(.L_x_2 - triton_mm)
        .other          triton_mm,@"STO_CUDA_ENTRY STV_DEFAULT"
triton_mm:
.text.triton_mm:
[----:B------:R-:W1:Y:S02]  /*0000*/  LDC R1, c[0x0][0x28] ;  /* 0x00000a00ff017b82 */ /* 0x000e640000000800 */
[----:B------:R-:W2:Y:S01]  /*0010*/  S2R R8, SR_CTAID.X ;  /* 0x0000000000087919 */ /* 0x000ea20000002500 */
[----:B------:R-:W-:Y:S01]  /*0020*/  IMAD.MOV.U32 R2, RZ, RZ, -0x8 ;  /* 0xfffffff8ff027424 */ /* 0x000fe200078e00ff */
[----:B------:R-:W3:Y:S01]  /*0030*/  S2UR UR4, SR_CgaCtaId ;  /* 0x00000000000479c3 */ /* 0x000ee20000008800 */
[----:B------:R-:W-:Y:S01]  /*0040*/  UMOV UR6, 0x400 ;  /* 0x0000040000067882 */ /* 0x000fe20000000000 */
[----:B------:R-:W-:Y:S01]  /*0050*/  ULDC.64 UR20, c[0x0][0x208] ;  /* 0x0000820000147ab9 */ /* 0x000fe20000000a00 */
[----:B------:R-:W-:Y:S01]  /*0060*/  IMAD.MOV.U32 R32, RZ, RZ, 0x3 ;  /* 0x00000003ff207424 */ /* 0x000fe200078e00ff */
[----:B------:R-:W-:Y:S02]  /*0070*/  CS2R R24, SRZ ;  /* 0x0000000000187805 */ /* 0x000fe4000001ff00 */
[----:B------:R-:W-:Y:S02]  /*0080*/  CS2R R26, SRZ ;  /* 0x00000000001a7805 */ /* 0x000fe4000001ff00 */
[----:B------:R-:W-:-:S02]  /*0090*/  CS2R R28, SRZ ;  /* 0x00000000001c7805 */ /* 0x000fc4000001ff00 */
[----:B------:R-:W-:Y:S01]  /*00a0*/  CS2R R30, SRZ ;  /* 0x00000000001e7805 */ /* 0x000fe2000001ff00 */
[----:B---3--:R-:W-:-:S03]  /*00b0*/  UPRMT UR6, UR4, 0x654, UR6 ;  /* 0x0000065404067896 */ /* 0x008fc60008000006 */
[----:B------:R-:W-:Y:S01]  /*00c0*/  UMOV UR4, 0xffffffff ;  /* 0xffffffff00047882 */ /* 0x000fe20000000000 */
[----:B--2---:R-:W-:-:S05]  /*00d0*/  IMAD.HI R3, R8, 0x2aaaaaab, RZ ;  /* 0x2aaaaaab08037827 */ /* 0x004fca00078e02ff */
[----:B------:R-:W-:-:S04]  /*00e0*/  SHF.R.U32.HI R0, RZ, 0x1f, R3 ;  /* 0x0000001fff007819 */ /* 0x000fc80000011603 */
[----:B------:R-:W-:-:S05]  /*00f0*/  LEA.HI.SX32 R3, R3, R0, 0x19 ;  /* 0x0000000003037211 */ /* 0x000fca00078fcaff */
[C---:B------:R-:W-:Y:S02]  /*0100*/  IMAD R0, R3.reuse, R2, 0x40 ;  /* 0x0000004003007424 */ /* 0x040fe400078e0202 */
[----:B------:R-:W-:-:S03]  /*0110*/  IMAD R7, R3, -0x300, R8 ;  /* 0xfffffd0003077824 */ /* 0x000fc600078e0208 */
[----:B------:R-:W-:Y:S02]  /*0120*/  VIMNMX R2, R0, 0x8, PT ;  /* 0x0000000800027848 */ /* 0x000fe40003fe0100 */
[----:B------:R-:W-:Y:S02]  /*0130*/  IABS R6, R7 ;  /* 0x0000000700067213 */ /* 0x000fe40000000000 */
[-C--:B------:R-:W-:Y:S02]  /*0140*/  IABS R10, R2.reuse ;  /* 0x00000002000a7213 */ /* 0x080fe40000000000 */
[-C--:B------:R-:W-:Y:S02]  /*0150*/  IABS R11, R2.reuse ;  /* 0x00000002000b7213 */ /* 0x080fe40000000000 */
[----:B------:R-:W2:Y:S01]  /*0160*/  I2F.RP R0, R10 ;  /* 0x0000000a00007306 */ /* 0x000ea20000209400 */
[----:B------:R-:W-:-:S04]  /*0170*/  LOP3.LUT R7, R7, R2, RZ, 0x3c, !PT ;  /* 0x0000000207077212 */ /* 0x000fc800078e3cff */
[----:B------:R-:W-:-:S03]  /*0180*/  ISETP.GE.AND P2, PT, R7, RZ, PT ;  /* 0x000000ff0700720c */ /* 0x000fc60003f46270 */
[----:B--2---:R-:W2:Y:S02]  /*0190*/  MUFU.RCP R0, R0 ;  /* 0x0000000000007308 */ /* 0x004ea40000001000 */
[----:B--2---:R-:W-:Y:S01]  /*01a0*/  VIADD R4, R0, 0xffffffe ;  /* 0x0ffffffe00047836 */ /* 0x004fe20000000000 */
[----:B------:R-:W-:-:S05]  /*01b0*/  IABS R0, R8 ;  /* 0x0000000800007213 */ /* 0x000fca0000000000 */
[----:B------:R2:W3:Y:S02]  /*01c0*/  F2I.FTZ.U32.TRUNC.NTZ R5, R4 ;  /* 0x0000000400057305 */ /* 0x0004e4000021f000 */
[----:B--2---:R-:W-:Y:S02]  /*01d0*/  IMAD.MOV.U32 R4, RZ, RZ, RZ ;  /* 0x000000ffff047224 */ /* 0x004fe400078e00ff */
[----:B---3--:R-:W-:-:S04]  /*01e0*/  IMAD.MOV R9, RZ, RZ, -R5 ;  /* 0x000000ffff097224 */ /* 0x008fc800078e0a05 */
[----:B------:R-:W-:-:S04]  /*01f0*/  IMAD R9, R9, R10, RZ ;  /* 0x0000000a09097224 */ /* 0x000fc800078e02ff */
[----:B------:R-:W-:-:S04]  /*0200*/  IMAD.HI.U32 R5, R5, R9, R4 ;  /* 0x0000000905057227 */ /* 0x000fc800078e0004 */
[----:B------:R-:W-:Y:S02]  /*0210*/  IMAD.MOV R9, RZ, RZ, -R11 ;  /* 0x000000ffff097224 */ /* 0x000fe400078e0a0b */
[----:B------:R-:W-:-:S04]  /*0220*/  IMAD.HI.U32 R4, R5, R6, RZ ;  /* 0x0000000605047227 */ /* 0x000fc800078e00ff */
[----:B------:R-:W-:-:S04]  /*0230*/  IMAD.HI.U32 R5, R5, R0, RZ ;  /* 0x0000000005057227 */ /* 0x000fc800078e00ff */
[-C--:B------:R-:W-:Y:S02]  /*0240*/  IMAD R6, R4, R9.reuse, R6 ;  /* 0x0000000904067224 */ /* 0x080fe400078e0206 */
[----:B------:R-:W-:Y:S02]  /*0250*/  IMAD R5, R5, R9, R0 ;  /* 0x0000000905057224 */ /* 0x000fe400078e0200 */
[----:B------:R-:W2:Y:S01]  /*0260*/  S2R R0, SR_TID.X ;  /* 0x0000000000007919 */ /* 0x000ea20000002100 */
[C---:B------:R-:W-:Y:S02]  /*0270*/  ISETP.GT.U32.AND P3, PT, R10.reuse, R6, PT ;  /* 0x000000060a00720c */ /* 0x040fe40003f64070 */
[----:B------:R-:W-:-:S11]  /*0280*/  ISETP.GT.U32.AND P0, PT, R10, R5, PT ;  /* 0x000000050a00720c */ /* 0x000fd60003f04070 */
[--C-:B------:R-:W-:Y:S02]  /*0290*/  @!P3 IMAD.IADD R6, R6, 0x1, -R10.reuse ;  /* 0x000000010606b824 */ /* 0x100fe400078e0a0a */
[--C-:B------:R-:W-:Y:S02]  /*02a0*/  @!P0 IMAD.IADD R5, R5, 0x1, -R10.reuse ;  /* 0x0000000105058824 */ /* 0x100fe400078e0a0a */
[----:B------:R-:W-:Y:S01]  /*02b0*/  @!P3 VIADD R4, R4, 0x1 ;  /* 0x000000010404b836 */ /* 0x000fe20000000000 */
[----:B------:R-:W-:Y:S02]  /*02c0*/  ISETP.GE.U32.AND P0, PT, R6, R10, PT ;  /* 0x0000000a0600720c */ /* 0x000fe40003f06070 */
[----:B------:R-:W-:Y:S02]  /*02d0*/  ISETP.GT.U32.AND P1, PT, R10, R5, PT ;  /* 0x000000050a00720c */ /* 0x000fe40003f24070 */
[----:B------:R-:W-:Y:S02]  /*02e0*/  ISETP.GE.AND P3, PT, R8, RZ, PT ;  /* 0x000000ff0800720c */ /* 0x000fe40003f66270 */
[----:B------:R-:W3:Y:S07]  /*02f0*/  LDC.64 R8, c[0x0][0x218] ;  /* 0x00008600ff087b82 */ /* 0x000eee0000000a00 */
[----:B------:R-:W-:Y:S01]  /*0300*/  @P0 VIADD R4, R4, 0x1 ;  /* 0x0000000104040836 */ /* 0x000fe20000000000 */
[----:B------:R-:W-:Y:S01]  /*0310*/  ISETP.NE.AND P0, PT, R2, RZ, PT ;  /* 0x000000ff0200720c */ /* 0x000fe20003f05270 */
[----:B------:R-:W-:Y:S01]  /*0320*/  @!P1 IMAD.IADD R5, R5, 0x1, -R10 ;  /* 0x0000000105059824 */ /* 0x000fe200078e0a0a */
[----:B------:R-:W-:Y:S01]  /*0330*/  LOP3.LUT R2, RZ, R2, RZ, 0x33, !PT ;  /* 0x00000002ff027212 */ /* 0x000fe200078e33ff */
[----:B------:R-:W-:Y:S01]  /*0340*/  @!P2 IMAD.MOV R4, RZ, RZ, -R4 ;  /* 0x000000ffff04a224 */ /* 0x000fe200078e0a04 */
[--C-:B--2---:R-:W-:Y:S01]  /*0350*/  SHF.R.U32.HI R7, RZ, 0x3, R0.reuse ;  /* 0x00000003ff077819 */ /* 0x104fe20000011600 */
[----:B------:R-:W-:Y:S01]  /*0360*/  @!P3 IMAD.MOV R5, RZ, RZ, -R5 ;  /* 0x000000ffff05b224 */ /* 0x000fe200078e0a05 */
[----:B------:R-:W-:Y:S01]  /*0370*/  SHF.R.U32.HI R13, RZ, 0x2, R0 ;  /* 0x00000002ff0d7819 */ /* 0x000fe20000011600 */
[----:B------:R-:W2:Y:S01]  /*0380*/  LDC.64 R10, c[0x0][0x210] ;  /* 0x00008400ff0a7b82 */ /* 0x000ea20000000a00 */
[----:B------:R-:W-:Y:S01]  /*0390*/  SEL R6, R2, R4, !P0 ;  /* 0x0000000402067207 */ /* 0x000fe20004000000 */
[----:B------:R-:W-:Y:S01]  /*03a0*/  IMAD.SHL.U32 R14, R0, 0x4, RZ ;  /* 0x00000004000e7824 */ /* 0x000fe200078e00ff */
[----:B------:R-:W-:-:S02]  /*03b0*/  SEL R4, R2, R5, !P0 ;  /* 0x0000000502047207 */ /* 0x000fc40004000000 */
[----:B------:R-:W-:Y:S01]  /*03c0*/  SGXT.U32 R7, R7, 0x5 ;  /* 0x000000050707781a */ /* 0x000fe20000000000 */
[----:B------:R-:W-:Y:S01]  /*03d0*/  IMAD.SHL.U32 R2, R6, 0x20, RZ ;  /* 0x0000002006027824 */ /* 0x000fe200078e00ff */
[----:B------:R-:W-:Y:S01]  /*03e0*/  SGXT.U32 R13, R13, 0x6 ;  /* 0x000000060d0d781a */ /* 0x000fe20000000000 */
[----:B------:R-:W-:Y:S01]  /*03f0*/  IMAD R3, R3, 0x8, R4 ;  /* 0x0000000803037824 */ /* 0x000fe200078e0204 */
[----:B------:R-:W-:Y:S02]  /*0400*/  LOP3.LUT R19, R14, 0x4, RZ, 0xc0, !PT ;  /* 0x000000040e137812 */ /* 0x000fe400078ec0ff */
[----:B------:R-:W-:Y:S01]  /*0410*/  LOP3.LUT R6, R2, R7, RZ, 0xfc, !PT ;  /* 0x0000000702067212 */ /* 0x000fe200078efcff */
[----:B------:R-:W-:Y:S01]  /*0420*/  IMAD.SHL.U32 R4, R3, 0x40, RZ ;  /* 0x0000004003047824 */ /* 0x000fe200078e00ff */
[----:B------:R-:W-:Y:S02]  /*0430*/  SHF.R.S32.HI R5, RZ, 0x19, R3 ;  /* 0x00000019ff057819 */ /* 0x000fe40000011403 */
[----:B------:R-:W-:Y:S01]  /*0440*/  SHF.R.U32.HI R3, RZ, 0x3, R0 ;  /* 0x00000003ff037819 */ /* 0x000fe20000011600 */
[----:B------:R-:W-:Y:S01]  /*0450*/  IMAD.HI R12, R6, 0x2aaaaaab, RZ ;  /* 0x2aaaaaab060c7827 */ /* 0x000fe200078e02ff */
[----:B------:R-:W-:-:S02]  /*0460*/  LOP3.LUT R4, R4, R13, RZ, 0xfc, !PT ;  /* 0x0000000d04047212 */ /* 0x000fc400078efcff */
[----:B------:R-:W-:Y:S02]  /*0470*/  SGXT R5, R5, 0x1 ;  /* 0x000000010505781a */ /* 0x000fe40000000200 */
[----:B------:R-:W-:Y:S02]  /*0480*/  SHF.R.U32.HI R15, RZ, 0x1f, R12 ;  /* 0x0000001fff0f7819 */ /* 0x000fe4000001160c */
[----:B------:R-:W-:Y:S02]  /*0490*/  LOP3.LUT R16, R3, R0, RZ, 0x3c, !PT ;  /* 0x0000000003107212 */ /* 0x000fe400078e3cff */
[----:B------:R-:W-:Y:S02]  /*04a0*/  LEA.HI R17, R12, R15, RZ, 0x17 ;  /* 0x0000000f0c117211 */ /* 0x000fe400078fb8ff */
[----:B------:R-:W-:Y:S01]  /*04b0*/  LEA.HI R12, R5, R4, RZ, 0xc ;  /* 0x00000004050c7211 */ /* 0x000fe200078f60ff */
[----:B------:R-:W-:Y:S01]  /*04c0*/  IMAD.SHL.U32 R5, R0, 0x8, RZ ;  /* 0x0000000800057824 */ /* 0x000fe200078e00ff */
[----:B------:R-:W-:Y:S01]  /*04d0*/  LOP3.LUT R14, R14, 0x1c, RZ, 0xc0, !PT ;  /* 0x0000001c0e0e7812 */ /* 0x000fe200078ec0ff */
[----:B------:R-:W-:Y:S01]  /*04e0*/  IMAD.SHL.U32 R16, R16, 0x4, RZ ;  /* 0x0000000410107824 */ /* 0x000fe200078e00ff */
[----:B------:R-:W-:Y:S01]  /*04f0*/  LOP3.LUT R15, R12, 0xff000, RZ, 0xc0, !PT ;  /* 0x000ff0000c0f7812 */ /* 0x000fe200078ec0ff */
[----:B------:R-:W-:Y:S01]  /*0500*/  IMAD R17, R17, -0xc00, R6 ;  /* 0xfffff40011117824 */ /* 0x000fe200078e0206 */
[----:B------:R-:W-:-:S02]  /*0510*/  LOP3.LUT R12, R5, 0x18, R0, 0x48, !PT ;  /* 0x00000018050c7812 */ /* 0x000fc400078e4800 */
[----:B------:R-:W-:Y:S01]  /*0520*/  LOP3.LUT R6, R5, 0x18, RZ, 0xc0, !PT ;  /* 0x0000001805067812 */ /* 0x000fe200078ec0ff */
[----:B------:R-:W-:Y:S01]  /*0530*/  IMAD.IADD R15, R4, 0x1, -R15 ;  /* 0x00000001040f7824 */ /* 0x000fe200078e0a0f */
[----:B------:R-:W-:Y:S01]  /*0540*/  LOP3.LUT R16, R19, 0x18, R16, 0xf8, !PT ;  /* 0x0000001813107812 */ /* 0x000fe200078ef810 */
[----:B------:R-:W-:Y:S01]  /*0550*/  IMAD R18, R13, 0x20, R12 ;  /* 0x000000200d127824 */ /* 0x000fe200078e020c */
[----:B------:R-:W-:Y:S01]  /*0560*/  SHF.R.U32.HI R20, RZ, 0x1, R0 ;  /* 0x00000001ff147819 */ /* 0x000fe20000011600 */
[----:B------:R-:W-:Y:S01]  /*0570*/  IMAD R15, R15, 0x3000, R6 ;  /* 0x000030000f0f7824 */ /* 0x000fe200078e0206 */
[----:B------:R-:W-:Y:S01]  /*0580*/  SHF.R.U32.HI R21, RZ, 0x5, R0 ;  /* 0x00000005ff157819 */ /* 0x000fe20000011600 */
[----:B------:R-:W-:Y:S01]  /*0590*/  IMAD R17, R17, 0x3000, R14 ;  /* 0x0000300011117824 */ /* 0x000fe200078e020e */
[----:B------:R-:W-:Y:S01]  /*05a0*/  SHF.R.U32.HI R23, RZ, 0x2, R0 ;  /* 0x00000002ff177819 */ /* 0x000fe20000011600 */
[----:B------:R-:W-:Y:S01]  /*05b0*/  IMAD R16, R7, 0x20, R16 ;  /* 0x0000002007107824 */ /* 0x000fe200078e0210 */
[----:B------:R-:W-:Y:S01]  /*05c0*/  LEA R7, R18, UR6, 0x1 ;  /* 0x0000000612077c11 */ /* 0x000fe2000f8e08ff */
[----:B--2---:R-:W-:Y:S01]  /*05d0*/  IMAD.WIDE R12, R15, 0x2, R10 ;  /* 0x000000020f0c7825 */ /* 0x004fe200078e020a */
[----:B------:R-:W-:-:S03]  /*05e0*/  LOP3.LUT R22, R21, 0x7fffffc, RZ, 0xc0, !PT ;  /* 0x07fffffc15167812 */ /* 0x000fc600078ec0ff */
[----:B---3--:R-:W-:Y:S01]  /*05f0*/  IMAD.WIDE R14, R17, 0x2, R8 ;  /* 0x00000002110e7825 */ /* 0x008fe200078e0208 */
[----:B------:R-:W-:Y:S01]  /*0600*/  LEA R8, R16, UR6, 0x1 ;  /* 0x0000000610087c11 */ /* 0x000fe2000f8e08ff */
[----:B------:R-:W-:Y:S01]  /*0610*/  @!PT LDS RZ, [RZ] ;  /* 0x00000000fffff984 */ /* 0x000fe20000000800 */
[----:B------:R-:W-:Y:S01]  /*0620*/  @!PT LDS RZ, [RZ] ;  /* 0x00000000fffff984 */ /* 0x000fe20000000800 */
[----:B------:R-:W-:Y:S01]  /*0630*/  @!PT LDS RZ, [RZ] ;  /* 0x00000000fffff984 */ /* 0x000fe20000000800 */
[----:B------:R-:W-:Y:S01]  /*0640*/  LDGSTS.E.BYPASS.128 [R7], desc[UR20][R12.64] ;  /* 0x000000000c077fae */ /* 0x000fe2000b901c54 */
[----:B------:R-:W-:Y:S01]  /*0650*/  IADD3 R18, P1, R12, 0x100, RZ ;  /* 0x000001000c127810 */ /* 0x000fe20007f3e0ff */
[----:B------:R-:W-:Y:S01]  /*0660*/  IMAD.MOV.U32 R19, RZ, RZ, -0x20 ;  /* 0xffffffe0ff137424 */ /* 0x000fe200078e00ff */
[----:B------:R-:W-:Y:S01]  /*0670*/  IADD3 R34, P0, R14, 0x100, RZ ;  /* 0x000001000e227810 */ /* 0x000fe20007f1e0ff */
[----:B------:R-:W0:Y:S02]  /*0680*/  LDGDEPBAR ;  /* 0x00000000000079af */ /* 0x000e240000000000 */
[----:B------:R-:W-:Y:S02]  /*0690*/  IMAD.X R11, RZ, RZ, R13, P1 ;  /* 0x000000ffff0b7224 */ /* 0x000fe400008e060d */
[----:B------:R-:W-:Y:S01]  /*06a0*/  LDGSTS.E.64 [R8+0x5000], desc[UR20][R14.64] ;  /* 0x050000000e087fae */ /* 0x000fe2000b921a54 */
[----:B------:R-:W-:-:S03]  /*06b0*/  IMAD.X R9, RZ, RZ, R15, P0 ;  /* 0x000000ffff097224 */ /* 0x000fc600000e060f */
[----:B------:R-:W0:Y:S01]  /*06c0*/  LDGDEPBAR ;  /* 0x00000000000079af */ /* 0x000e220000000000 */
[----:B------:R-:W-:Y:S06]  /*06d0*/  BAR.SYNC.DEFER_BLOCKING 0x0 ;  /* 0x0000000000007b1d */ /* 0x000fec0000010000 */
[----:B------:R-:W-:Y:S01]  /*06e0*/  @!PT LDS RZ, [RZ] ;  /* 0x00000000fffff984 */ /* 0x000fe20000000800 */
[----:B------:R-:W-:Y:S01]  /*06f0*/  @!PT LDS RZ, [RZ] ;  /* 0x00000000fffff984 */ /* 0x000fe20000000800 */
[----:B------:R-:W-:Y:S01]  /*0700*/  @!PT LDS RZ, [RZ] ;  /* 0x00000000fffff984 */ /* 0x000fe20000000800 */
[----:B------:R-:W-:Y:S04]  /*0710*/  LDGSTS.E.BYPASS.128 [R7+0x1000], desc[UR20][R12.64+0x40] ;  /* 0x010000400c077fae */ /* 0x000fe8000b901c54 */
[----:B------:R-:W0:Y:S04]  /*0720*/  LDGDEPBAR ;  /* 0x00000000000079af */ /* 0x000e280000000000 */
[----:B------:R-:W-:Y:S04]  /*0730*/  LDGSTS.E.64 [R8+0x5800], desc[UR20][R14.64+0x40] ;  /* 0x058000400e087fae */ /* 0x000fe8000b921a54 */
        /* <DEDUP_REMOVED lines=13> */
[----:B------:R2:W-:Y:S04]  /*0810*/  LDGSTS.E.BYPASS.128 [R7+0x3000], desc[UR20][R12.64+0xc0] ;  /* 0x030000c00c077fae */ /* 0x0005e8000b901c54 */
[----:B------:R-:W0:Y:S04]  /*0820*/  LDGDEPBAR ;  /* 0x00000000000079af */ /* 0x000e280000000000 */
[----:B------:R3:W-:Y:S04]  /*0830*/  LDGSTS.E.64 [R8+0x6800], desc[UR20][R14.64+0xc0] ;  /* 0x068000c00e087fae */ /* 0x0007e8000b921a54 */
[----:B------:R-:W0:Y:S01]  /*0840*/  LDGDEPBAR ;  /* 0x00000000000079af */ /* 0x000e220000000000 */
[----:B--2---:R-:W-:-:S04]  /*0850*/  LOP3.LUT R12, R20, 0x40, RZ, 0xc0, !PT ;  /* 0x00000040140c7812 */ /* 0x004fc800078ec0ff */
[C---:B------:R-:W-:Y:S02]  /*0860*/  LOP3.LUT R10, R12.reuse, 0x800000, RZ, 0xfc, !PT ;  /* 0x008000000c0a7812 */ /* 0x040fe400078efcff */
[----:B------:R-:W-:-:S07]  /*0870*/  LOP3.LUT R12, R12, 0x800002, RZ, 0xfc, !PT ;  /* 0x008000020c0c7812 */ /* 0x000fce00078efcff */
.L_x_0:
[----:B------:R-:W2:Y:S01]  /*0880*/  SHFL.IDX PT, R13, R22, RZ, 0x1f ;  /* 0x00001fff160d7589 */ /* 0x000ea200000e0000 */
[----:B------:R-:W-:Y:S01]  /*0890*/  UIADD3 UR4, UR4, 0x1, URZ ;  /* 0x0000000104047890 */ /* 0x000fe2000fffe03f */
[----:B---3--:R-:W-:Y:S01]  /*08a0*/  IMAD.MOV.U32 R14, RZ, RZ, R10 ;  /* 0x000000ffff0e7224 */ /* 0x008fe200078e000a */
[----:B------:R-:W-:-:S04]  /*08b0*/  DEPBAR.LE SB0, 0x6 ;  /* 0x000081800000791a */ /* 0x000fc80000000000 */
[----:B------:R-:W-:Y:S01]  /*08c0*/  UISETP.GE.AND UP0, UPT, UR4, 0x5, UPT ;  /* 0x000000050400788c */ /* 0x000fe2000bf06270 */
[----:B------:R-:W-:Y:S01]  /*08d0*/  BAR.SYNC.DEFER_BLOCKING 0x0 ;  /* 0x0000000000007b1d */ /* 0x000fe20000010000 */
[----:B------:R-:W-:Y:S02]  /*08e0*/  IMAD.MOV.U32 R15, RZ, RZ, -0x7fffffe0 ;  /* 0x80000020ff0f7424 */ /* 0x000fe400078e00ff */
[----:B------:R-:W-:Y:S01]  /*08f0*/  USEL UR16, UR4, URZ, !UP0 ;  /* 0x0000003f04107287 */ /* 0x000fe2000c000000 */
[----:B------:R-:W-:Y:S02]  /*0900*/  VIADD R32, R32, 0x1 ;  /* 0x0000000120207836 */ /* 0x000fe40000000000 */
[----:B------:R-:W-:Y:S01]  /*0910*/  IMAD.MOV.U32 R36, RZ, RZ, R34 ;  /* 0x000000ffff247224 */ /* 0x000fe200078e0022 */
[----:B------:R-:W-:Y:S01]  /*0920*/  ULEA UR4, UR16, UR6, 0xb ;  /* 0x0000000610047291 */ /* 0x000fe2000f8e583f */
[----:B------:R-:W-:Y:S01]  /*0930*/  IMAD.MOV.U32 R37, RZ, RZ, R9 ;  /* 0x000000ffff257224 */ /* 0x000fe200078e0009 */
[----:B------:R-:W-:-:S02]  /*0940*/  ISETP.GE.AND P1, PT, R32, 0x5, PT ;  /* 0x000000052000780c */ /* 0x000fc40003f26270 */
[----:B------:R-:W-:Y:S02]  /*0950*/  UIADD3 UR4, UR4, 0x5000, URZ ;  /* 0x0000500004047890 */ /* 0x000fe4000fffe03f */
[----:B------:R-:W-:Y:S02]  /*0960*/  SEL R32, R32, RZ, !P1 ;  /* 0x000000ff20207207 */ /* 0x000fe40004800000 */
[----:B------:R-:W-:Y:S01]  /*0970*/  USHF.R.U32.HI UR4, URZ, 0x4, UR4 ;  /* 0x000000043f047899 */ /* 0x000fe20008011604 */
[----:B--2---:R-:W-:Y:S01]  /*0980*/  R2UR UR5, R13 ;  /* 0x000000000d0572ca */ /* 0x004fe200000e0000 */
[----:B------:R-:W-:Y:S02]  /*0990*/  IMAD.MOV.U32 R13, RZ, RZ, R14 ;  /* 0x000000ffff0d7224 */ /* 0x000fe400078e000e */
[----:B------:R-:W-:Y:S01]  /*09a0*/  ULOP3.LUT UR4, UR4, 0x3fff, URZ, 0xc0, !UPT ;  /* 0x00003fff04047892 */ /* 0x000fe2000f8ec03f */
[C---:B------:R-:W-:Y:S02]  /*09b0*/  IMAD R33, R32.reuse, 0x800, R8 ;  /* 0x0000080020217824 */ /* 0x040fe400078e0208 */
[----:B------:R-:W-:Y:S01]  /*09c0*/  VIADD R9, R32, 0x1 ;  /* 0x0000000120097836 */ /* 0x000fe20000000000 */
[----:B------:R-:W-:-:S03]  /*09d0*/  WARPGROUP.ARRIVE ;  /* 0x00000000000079c5 */ /* 0x000fc60000000000 */
[----:B------:R-:W-:Y:S01]  /*09e0*/  UMOV UR9, UR4 ;  /* 0x0000000400097c82 */ /* 0x000fe20008000000 */
[C---:B------:R-:W-:Y:S02]  /*09f0*/  ISETP.GE.AND P1, PT, R9.reuse, 0x5, PT ;  /* 0x000000050900780c */ /* 0x040fe40003f26270 */
[----:B------:R-:W-:Y:S01]  /*0a00*/  USHF.L.U32 UR7, UR5, 0x6, URZ ;  /* 0x0000000605077899 */ /* 0x000fe2000800063f */
[----:B------:R-:W-:Y:S01]  /*0a10*/  IADD3 R16, P0, R13, UR9, RZ ;  /* 0x000000090d107c10 */ /* 0x000fe2000ff1e0ff */
[----:B------:R-:W-:Y:S01]  /*0a20*/  ULEA UR5, UR16, UR6, 0xc ;  /* 0x0000000610057291 */ /* 0x000fe2000f8e603f */
[----:B------:R-:W-:Y:S01]  /*0a30*/  IMAD.MOV.U32 R13, RZ, RZ, R15 ;  /* 0x000000ffff0d7224 */ /* 0x000fe200078e000f */
[----:B------:R-:W-:Y:S01]  /*0a40*/  ULOP3.LUT UR7, UR7, 0xc0, URZ, 0xc0, !UPT ;  /* 0x000000c007077892 */ /* 0x000fe2000f8ec03f */
[----:B------:R-:W-:Y:S01]  /*0a50*/  R2UR UR10, R16 ;  /* 0x00000000100a72ca */ /* 0x000fe200000e0000 */
[----:B------:R-:W-:Y:S01]  /*0a60*/  USHF.R.U32.HI UR8, URZ, 0x4, UR5 ;  /* 0x000000043f087899 */ /* 0x000fe20008011605 */
[----:B------:R-:W-:Y:S01]  /*0a70*/  IMAD.MOV.U32 R16, RZ, RZ, R12 ;  /* 0x000000ffff107224 */ /* 0x000fe200078e000c */
[----:B------:R-:W-:Y:S01]  /*0a80*/  UIADD3 UR16, UR16, 0x1, URZ ;  /* 0x0000000110107890 */ /* 0x000fe2000fffe03f */
[----:B------:R-:W-:Y:S01]  /*0a90*/  SEL R9, R9, RZ, !P1 ;  /* 0x000000ff09097207 */ /* 0x000fe20004800000 */
[----:B------:R-:W-:Y:S01]  /*0aa0*/  UMOV UR5, URZ ;  /* 0x0000003f00057c82 */ /* 0x000fe20008000000 */
[----:B------:R-:W-:Y:S01]  /*0ab0*/  ULOP3.LUT UR8, UR8, 0x3fff, URZ, 0xc0, !UPT ;  /* 0x00003fff08087892 */ /* 0x000fe2000f8ec03f */
[----:B------:R-:W-:-:S02]  /*0ac0*/  UMOV UR9, UR5 ;  /* 0x0000000500097c82 */ /* 0x000fc40008000000 */
[----:B------:R-:W-:Y:S01]  /*0ad0*/  IMAD R35, R9, 0x800, R8 ;  /* 0x0000080009237824 */ /* 0x000fe200078e0208 */
[----:B------:R-:W-:Y:S01]  /*0ae0*/  IADD3.X R17, R13, UR9, RZ, P0, !PT ;  /* 0x000000090d117c10 */ /* 0x000fe200087fe4ff */
[----:B------:R-:W-:Y:S01]  /*0af0*/  UIADD3 UR12, UP0, UR7, UR8, URZ ;  /* 0x00000008070c7290 */ /* 0x000fe2000ff1e03f */
[----:B------:R-:W-:Y:S02]  /*0b00*/  IMAD.MOV.U32 R13, RZ, RZ, -0x7fffffe0 ;  /* 0x80000020ff0d7424 */ /* 0x000fe400078e00ff */
[----:B------:R-:W-:Y:S01]  /*0b10*/  R2UR UR11, R17 ;  /* 0x00000000110b72ca */ /* 0x000fe200000e0000 */
[----:B------:R-:W-:Y:S01]  /*0b20*/  UIADD3.X UR13, URZ, URZ, URZ, UP0, !UPT ;  /* 0x0000003f3f0d7290 */ /* 0x000fe200087fe43f */
[----:B------:R-:W-:Y:S01]  /*0b30*/  IMAD.MOV.U32 R17, RZ, RZ, R13 ;  /* 0x000000ffff117224 */ /* 0x000fe200078e000d */
[----:B------:R-:W-:Y:S02]  /*0b40*/  ULOP3.LUT UR8, UR12, 0x1000000, URZ, 0xfc, !UPT ;  /* 0x010000000c087892 */ /* 0x000fe4000f8efc3f */
[----:B------:R-:W-:-:S02]  /*0b50*/  ULOP3.LUT UR9, UR13, 0x80000020, URZ, 0xfc, !UPT ;  /* 0x800000200d097892 */ /* 0x000fc4000f8efc3f */
[----:B------:R-:W-:-:S07]  /*0b60*/  UISETP.GE.AND UP0, UPT, UR16, 0x5, UPT ;  /* 0x000000051000788c */ /* 0x000fce000bf06270 */
[----:B------:R-:W-:Y:S01]  /*0b70*/  HGMMA.64x16x16.F32.BF16 R24, gdesc[UR8], R24 ;  /* 0x00200000081879f0 */ /* 0x000fe20008701818 */
[----:B------:R-:W-:Y:S01]  /*0b80*/  UMOV UR8, UR4 ;  /* 0x0000000400087c82 */ /* 0x000fe20008000000 */
[----:B------:R-:W-:Y:S01]  /*0b90*/  UMOV UR9, 0x80000020 ;  /* 0x8000002000097882 */ /* 0x000fe20000000000 */
[----:B------:R-:W-:Y:S01]  /*0ba0*/  IADD3 R16, P0, R16, UR8, RZ ;  /* 0x0000000810107c10 */ /* 0x000fe2000ff1e0ff */
[----:B------:R-:W-:Y:S01]  /*0bb0*/  UMOV UR8, 0x1000002 ;  /* 0x0100000200087882 */ /* 0x000fe20000000000 */
[----:B------:R-:W-:Y:S02]  /*0bc0*/  USEL UR10, UR16, URZ, !UP0 ;  /* 0x0000003f100a7287 */ /* 0x000fe4000c000000 */
[----:B------:R-:W-:Y:S01]  /*0bd0*/  IADD3.X R17, R17, UR5, RZ, P0, !PT ;  /* 0x0000000511117c10 */ /* 0x000fe200087fe4ff */
[----:B------:R-:W-:Y:S01]  /*0be0*/  UIADD3.64 UR12, UR12, UR8, URZ ;  /* 0x000000080c0c7297 */ /* 0x000fe2000fffe03f */
[----:B------:R-:W-:Y:S01]  /*0bf0*/  R2UR UR14, R16 ;  /* 0x00000000100e72ca */ /* 0x000fe200000e0000 */
[----:B------:R-:W-:Y:S01]  /*0c00*/  ULEA UR4, UR10, UR6, 0xb ;  /* 0x000000060a047291 */ /* 0x000fe2000f8e583f */
[----:B------:R-:W-:Y:S01]  /*0c10*/  R2UR UR15, R17 ;  /* 0x00000000110f72ca */ /* 0x000fe200000e0000 */
[----:B------:R-:W-:Y:S01]  /*0c20*/  IMAD.MOV.U32 R16, RZ, RZ, R14 ;  /* 0x000000ffff107224 */ /* 0x000fe200078e000e */
[----:B------:R-:W-:Y:S01]  /*0c30*/  UMOV UR5, URZ ;  /* 0x0000003f00057c82 */ /* 0x000fe20008000000 */
[----:B------:R-:W-:Y:S01]  /*0c40*/  UIADD3 UR4, UR4, 0x5000, URZ ;  /* 0x0000500004047890 */ /* 0x000fe2000fffe03f */
[----:B------:R-:W-:-:S03]  /*0c50*/  IMAD.MOV.U32 R17, RZ, RZ, R15 ;  /* 0x000000ffff117224 */ /* 0x000fc600078e000f */
[----:B------:R-:W-:-:S04]  /*0c60*/  USHF.R.U32.HI UR4, URZ, 0x4, UR4 ;  /* 0x000000043f047899 */ /* 0x000fc80008011604 */
[----:B------:R-:W-:-:S07]  /*0c70*/  ULOP3.LUT UR4, UR4, 0x3fff, URZ, 0xc0, !UPT ;  /* 0x00003fff04047892 */ /* 0x000fce000f8ec03f */
[----:B------:R-:W-:Y:S02]  /*0c80*/  UMOV UR11, UR4 ;  /* 0x00000004000b7c82 */ /* 0x000fe40008000000 */
[----:B------:R-:W-:Y:S01]  /*0c90*/  IADD3 R16, P0, R16, UR11, RZ ;  /* 0x0000000b10107c10 */ /* 0x000fe2000ff1e0ff */
[----:B------:R-:W-:-:S03]  /*0ca0*/  UMOV UR11, UR5 ;  /* 0x00000005000b7c82 */ /* 0x000fc60008000000 */
[----:B------:R-:W-:Y:S01]  /*0cb0*/  IADD3.X R17, R17, UR11, RZ, P0, !PT ;  /* 0x0000000b11117c10 */ /* 0x000fe200087fe4ff */
[----:B------:R-:W-:Y:S01]  /*0cc0*/  UMOV UR11, UR4 ;  /* 0x00000004000b7c82 */ /* 0x000fe20008000000 */
[----:B------:R-:W-:Y:S02]  /*0cd0*/  ULEA UR4, UR10, UR6, 0xc ;  /* 0x000000060a047291 */ /* 0x000fe4000f8e603f */
[----:B------:R-:W-:Y:S02]  /*0ce0*/  UIADD3 UR10, UR10, 0x1, URZ ;  /* 0x000000010a0a7890 */ /* 0x000fe4000fffe03f */
[----:B------:R-:W-:-:S04]  /*0cf0*/  USHF.R.U32.HI UR4, URZ, 0x4, UR4 ;  /* 0x000000043f047899 */ /* 0x000fc80008011604 */
[----:B------:R-:W-:-:S04]  /*0d00*/  ULOP3.LUT UR4, UR4, 0x3fff, URZ, 0xc0, !UPT ;  /* 0x00003fff04047892 */ /* 0x000fc8000f8ec03f */
[----:B------:R-:W-:Y:S01]  /*0d10*/  UIADD3 UR16, UP0, UR7, UR4, URZ ;  /* 0x0000000407107290 */ /* 0x000fe2000ff1e03f */
[----:B------:R-:W-:Y:S01]  /*0d20*/  HGMMA.64x16x16.F32.BF16 R24, gdesc[UR12], R24, gsb0 ;  /* 0x002000000c1879f0 */ /* 0x000fe20008001818 */
[----:B------:R-:W-:Y:S01]  /*0d30*/  R2UR UR14, R16 ;  /* 0x00000000100e72ca */ /* 0x000fe200000e0000 */
[----:B------:R-:W-:Y:S01]  /*0d40*/  IMAD.MOV.U32 R16, RZ, RZ, R12 ;  /* 0x000000ffff107224 */ /* 0x000fe200078e000c */
[----:B------:R-:W-:Y:S01]  /*0d50*/  R2UR UR15, R17 ;  /* 0x00000000110f72ca */ /* 0x000fe200000e0000 */
[----:B------:R-:W-:Y:S01]  /*0d60*/  IMAD.MOV.U32 R17, RZ, RZ, R13 ;  /* 0x000000ffff117224 */ /* 0x000fe200078e000d */
[----:B------:R-:W-:Y:S02]  /*0d70*/  UIADD3.X UR17, URZ, URZ, URZ, UP0, !UPT ;  /* 0x0000003f3f117290 */ /* 0x000fe400087fe43f */
[----:B------:R-:W-:Y:S01]  /*0d80*/  IADD3 R16, P0, R16, UR11, RZ ;  /* 0x0000000b10107c10 */ /* 0x000fe2000ff1e0ff */
[----:B------:R-:W-:Y:S02]  /*0d90*/  ULOP3.LUT UR12, UR16, 0x1000000, URZ, 0xfc, !UPT ;  /* 0x01000000100c7892 */ /* 0x000fe4000f8efc3f */
[----:B------:R-:W-:Y:S01]  /*0da0*/  ULOP3.LUT UR13, UR17, 0x80000020, URZ, 0xfc, !UPT ;  /* 0x80000020110d7892 */ /* 0x000fe2000f8efc3f */
[----:B------:R-:W-:Y:S01]  /*0db0*/  R2UR UR18, R16 ;  /* 0x00000000101272ca */ /* 0x000fe200000e0000 */
[----:B------:R-:W-:Y:S01]  /*0dc0*/  VIADD R16, R19, 0x20 ;  /* 0x0000002013107836 */ /* 0x000fe20000000000 */
[----:B------:R-:W-:Y:S01]  /*0dd0*/  IADD3.X R17, R17, UR5, RZ, P0, !PT ;  /* 0x0000000511117c10 */ /* 0x000fe200087fe4ff */
[----:B------:R-:W-:-:S02]  /*0de0*/  UIADD3.64 UR16, UR16, UR8, URZ ;  /* 0x0000000810107297 */ /* 0x000fc4000fffe03f */
[----:B------:R-:W-:Y:S01]  /*0df0*/  UISETP.GE.AND UP0, UPT, UR10, 0x5, UPT ;  /* 0x000000050a00788c */ /* 0x000fe2000bf06270 */
[----:B------:R-:W-:Y:S01]  /*0e00*/  ISETP.GE.U32.AND P0, PT, R16, 0x2f80, PT ;  /* 0x00002f801000780c */ /* 0x000fe20003f06070 */
[----:B------:R-:W-:Y:S01]  /*0e10*/  IMAD.MOV.U32 R16, RZ, RZ, R18 ;  /* 0x000000ffff107224 */ /* 0x000fe200078e0012 */
[----:B------:R-:W-:Y:S01]  /*0e20*/  R2UR UR19, R17 ;  /* 0x00000000111372ca */ /* 0x000fe200000e0000 */
[----:B------:R-:W-:Y:S01]  /*0e30*/  IMAD.MOV.U32 R17, RZ, RZ, R11 ;  /* 0x000000ffff117224 */ /* 0x000fe200078e000b */
[----:B------:R-:W-:Y:S01]  /*0e40*/  UMOV UR5, URZ ;  /* 0x0000003f00057c82 */ /* 0x000fe20008000000 */
[----:B------:R-:W-:Y:S02]  /*0e50*/  IMAD R11, R32, 0x1000, R7 ;  /* 0x00001000200b7824 */ /* 0x000fe400078e0207 */
[----:B------:R-:W-:Y:S01]  /*0e60*/  IMAD.MOV.U32 R18, RZ, RZ, R14 ;  /* 0x000000ffff127224 */ /* 0x000fe200078e000e */
[----:B------:R-:W-:Y:S02]  /*0e70*/  WARPGROUP.DEPBAR.LE gsb0, 0x1 ;  /* 0x00008000000079c5 */ /* 0x000fe40000010100 */
[----:B------:R-:W-:Y:S06]  /*0e80*/  BAR.SYNC.DEFER_BLOCKING 0x0 ;  /* 0x0000000000007b1d */ /* 0x000fec0000010000 */
[----:B------:R-:W-:Y:S01]  /*0e90*/  @!PT LDS RZ, [RZ] ;  /* 0x00000000fffff984 */ /* 0x000fe20000000800 */
[----:B------:R-:W-:Y:S01]  /*0ea0*/  @!PT LDS RZ, [RZ] ;  /* 0x00000000fffff984 */ /* 0x000fe20000000800 */
[----:B------:R-:W-:Y:S01]  /*0eb0*/  @!PT LDS RZ, [RZ] ;  /* 0x00000000fffff984 */ /* 0x000fe20000000800 */
[----:B------:R2:W-:Y:S04]  /*0ec0*/  LDGSTS.E.BYPASS.128 [R11], desc[UR20][R16.64], !P0 ;  /* 0x00000000100b7fae */ /* 0x0005e8000c101c54 */
[----:B------:R-:W0:Y:S04]  /*0ed0*/  LDGDEPBAR ;  /* 0x00000000000079af */ /* 0x000e280000000000 */
[----:B------:R-:W-:Y:S04]  /*0ee0*/  LDGSTS.E.64 [R33+0x5000], desc[UR20][R36.64], !P0 ;  /* 0x0500000024217fae */ /* 0x000fe8000c121a54 */
[----:B------:R-:W0:Y:S01]  /*0ef0*/  LDGDEPBAR ;  /* 0x00000000000079af */ /* 0x000e220000000000 */
[----:B--2---:R-:W-:-:S05]  /*0f00*/  VIADD R11, R19, 0x40 ;  /* 0x00000040130b7836 */ /* 0x004fca0000000000 */
[----:B------:R-:W-:Y:S01]  /*0f10*/  ISETP.GE.U32.AND P0, PT, R11, 0x2f80, PT ;  /* 0x00002f800b00780c */ /* 0x000fe20003f06070 */
[C---:B------:R-:W-:Y:S02]  /*0f20*/  IMAD R11, R9.reuse, 0x1000, R7 ;  /* 0x00001000090b7824 */ /* 0x040fe400078e0207 */
[----:B------:R-:W-:-:S05]  /*0f30*/  VIADD R9, R9, 0x1 ;  /* 0x0000000109097836 */ /* 0x000fca0000000000 */
[----:B------:R-:W-:-:S04]  /*0f40*/  ISETP.GE.AND P1, PT, R9, 0x5, PT ;  /* 0x000000050900780c */ /* 0x000fc80003f26270 */
[----:B------:R-:W-:Y:S01]  /*0f50*/  SEL R9, R9, RZ, !P1 ;  /* 0x000000ff09097207 */ /* 0x000fe20004800000 */
[----:B------:R-:W-:-:S04]  /*0f60*/  DEPBAR.LE SB0, 0x6 ;  /* 0x000081800000791a */ /* 0x000fc80000000000 */
[----:B------:R-:W-:Y:S06]  /*0f70*/  BAR.SYNC.DEFER_BLOCKING 0x0 ;  /* 0x0000000000007b1d */ /* 0x000fec0000010000 */
[----:B------:R-:W-:-:S06]  /*0f80*/  WARPGROUP.ARRIVE ;  /* 0x00000000000079c5 */ /* 0x000fcc0000000000 */
[----:B------:R-:W-:Y:S04]  /*0f90*/  HGMMA.64x16x16.F32.BF16 R24, gdesc[UR12], R24 ;  /* 0x002000000c1879f0 */ /* 0x000fe80008701818 */
[----:B------:R-:W-:Y:S01]  /*0fa0*/  HGMMA.64x16x16.F32.BF16 R24, gdesc[UR16], R24, gsb0 ;  /* 0x00200000101879f0 */ /* 0x000fe20008001818 */
[----:B------:R-:W-:-:S04]  /*0fb0*/  USEL UR16, UR10, URZ, !UP0 ;  /* 0x0000003f0a107287 */ /* 0x000fc8000c000000 */
[----:B------:R-:W-:-:S04]  /*0fc0*/  ULEA UR4, UR16, UR6, 0xb ;  /* 0x0000000610047291 */ /* 0x000fc8000f8e583f */
[----:B------:R-:W-:-:S04]  /*0fd0*/  UIADD3 UR4, UR4, 0x5000, URZ ;  /* 0x0000500004047890 */ /* 0x000fc8000fffe03f */
[----:B------:R-:W-:-:S04]  /*0fe0*/  USHF.R.U32.HI UR4, URZ, 0x4, UR4 ;  /* 0x000000043f047899 */ /* 0x000fc80008011604 */
[----:B------:R-:W-:-:S07]  /*0ff0*/  ULOP3.LUT UR4, UR4, 0x3fff, URZ, 0xc0, !UPT ;  /* 0x00003fff04047892 */ /* 0x000fce000f8ec03f */
[----:B------:R-:W-:Y:S01]  /*1000*/  UMOV UR10, UR4 ;  /* 0x00000004000a7c82 */ /* 0x000fe20008000000 */
[----:B------:R-:W-:Y:S02]  /*1010*/  WARPGROUP.DEPBAR.LE gsb0, 0x1 ;  /* 0x00008000000079c5 */ /* 0x000fe40000010100 */
[----:B------:R-:W-:Y:S06]  /*1020*/  BAR.SYNC.DEFER_BLOCKING 0x0 ;  /* 0x0000000000007b1d */ /* 0x000fec0000010000 */
[----:B------:R-:W-:Y:S01]  /*1030*/  @!PT LDS RZ, [RZ] ;  /* 0x00000000fffff984 */ /* 0x000fe20000000800 */
[----:B------:R-:W-:Y:S01]  /*1040*/  @!PT LDS RZ, [RZ] ;  /* 0x00000000fffff984 */ /* 0x000fe20000000800 */
[----:B------:R-:W-:Y:S01]  /*1050*/  @!PT LDS RZ, [RZ] ;  /* 0x00000000fffff984 */ /* 0x000fe20000000800 */
[----:B------:R2:W-:Y:S04]  /*1060*/  LDGSTS.E.BYPASS.128 [R11], desc[UR20][R16.64+0x40], !P0 ;  /* 0x00000040100b7fae */ /* 0x0005e8000c101c54 */
[----:B------:R-:W0:Y:S04]  /*1070*/  LDGDEPBAR ;  /* 0x00000000000079af */ /* 0x000e280000000000 */
[----:B------:R4:W-:Y:S01]  /*1080*/  LDGSTS.E.64 [R35+0x5000], desc[UR20][R36.64+0x40], !P0 ;  /* 0x0500004024237fae */ /* 0x0009e2000c121a54 */
[----:B------:R-:W-:Y:S01]  /*1090*/  IADD3 R32, P0, R18, UR10, RZ ;  /* 0x0000000a12207c10 */ /* 0x000fe2000ff1e0ff */
[----:B------:R-:W-:Y:S01]  /*10a0*/  IMAD.MOV.U32 R18, RZ, RZ, R15 ;  /* 0x000000ffff127224 */ /* 0x000fe200078e000f */
[----:B------:R-:W-:Y:S01]  /*10b0*/  UMOV UR10, UR5 ;  /* 0x00000005000a7c82 */ /* 0x000fe20008000000 */
[----:B------:R-:W0:Y:S01]  /*10c0*/  LDGDEPBAR ;  /* 0x00000000000079af */ /* 0x000e220000000000 */
[----:B------:R-:W-:Y:S01]  /*10d0*/  R2UR UR14, R32 ;  /* 0x00000000200e72ca */ /* 0x000fe200000e0000 */
[----:B--2---:R-:W-:Y:S01]  /*10e0*/  IMAD.MOV.U32 R11, RZ, RZ, R12 ;  /* 0x000000ffff0b7224 */ /* 0x004fe200078e000c */
[----:B------:R-:W-:Y:S01]  /*10f0*/  IADD3.X R33, R18, UR10, RZ, P0, !PT ;  /* 0x0000000a12217c10 */ /* 0x000fe200087fe4ff */
[----:B------:R-:W-:Y:S01]  /*1100*/  ULEA UR10, UR16, UR6, 0xc ;  /* 0x00000006100a7291 */ /* 0x000fe2000f8e603f */
[----:B------:R-:W-:Y:S01]  /*1110*/  IMAD.MOV.U32 R18, RZ, RZ, R14 ;  /* 0x000000ffff127224 */ /* 0x000fe200078e000e */
[----:B------:R-:W-:Y:S01]  /*1120*/  UIADD3 UR16, UR16, 0x1, URZ ;  /* 0x0000000110107890 */ /* 0x000fe2000fffe03f */
[----:B------:R-:W-:Y:S01]  /*1130*/  R2UR UR15, R33 ;  /* 0x00000000210f72ca */ /* 0x000fe200000e0000 */
[----:B------:R-:W-:Y:S01]  /*1140*/  USHF.R.U32.HI UR10, URZ, 0x4, UR10 ;  /* 0x000000043f0a7899 */ /* 0x000fe2000801160a */
[----:B----4-:R-:W-:-:S03]  /*1150*/  IMAD R35, R9, 0x800, R8 ;  /* 0x0000080009237824 */ /* 0x010fc600078e0208 */
[----:B------:R-:W-:-:S04]  /*1160*/  ULOP3.LUT UR10, UR10, 0x3fff, URZ, 0xc0, !UPT ;  /* 0x00003fff0a0a7892 */ /* 0x000fc8000f8ec03f */
[----:B------:R-:W-:-:S04]  /*1170*/  UIADD3 UR10, UP0, UR7, UR10, URZ ;  /* 0x0000000a070a7290 */ /* 0x000fc8000ff1e03f */
[----:B------:R-:W-:Y:S02]  /*1180*/  UIADD3.X UR11, URZ, URZ, URZ, UP0, !UPT ;  /* 0x0000003f3f0b7290 */ /* 0x000fe400087fe43f */
[----:B------:R-:W-:Y:S01]  /*1190*/  ULOP3.LUT UR12, UR10, 0x1000000, URZ, 0xfc, !UPT ;  /* 0x010000000a0c7892 */ /* 0x000fe2000f8efc3f */
[----:B------:R-:W-:-:S04]  /*11a0*/  DEPBAR.LE SB0, 0x6 ;  /* 0x000081800000791a */ /* 0x000fc80000000000 */
[----:B------:R-:W-:Y:S01]  /*11b0*/  BAR.SYNC.DEFER_BLOCKING 0x0 ;  /* 0x0000000000007b1d */ /* 0x000fe20000010000 */
[----:B------:R-:W-:Y:S02]  /*11c0*/  ULOP3.LUT UR13, UR11, 0x80000020, URZ, 0xfc, !UPT ;  /* 0x800000200b0d7892 */ /* 0x000fe4000f8efc3f */
[----:B------:R-:W-:-:S04]  /*11d0*/  UISETP.GE.AND UP0, UPT, UR16, 0x5, UPT ;  /* 0x000000051000788c */ /* 0x000fc8000bf06270 */
[----:B------:R-:W-:Y:S01]  /*11e0*/  USEL UR16, UR16, URZ, !UP0 ;  /* 0x0000003f10107287 */ /* 0x000fe2000c000000 */
[----:B------:R-:W-:-:S06]  /*11f0*/  WARPGROUP.ARRIVE ;  /* 0x00000000000079c5 */ /* 0x000fcc0000000000 */
[----:B------:R-:W-:Y:S01]  /*1200*/  HGMMA.64x16x16.F32.BF16 R24, gdesc[UR12], R24 ;  /* 0x002000000c1879f0 */ /* 0x000fe20008701818 */
[----:B------:R-:W-:Y:S01]  /*1210*/  UMOV UR12, UR4 ;  /* 0x00000004000c7c82 */ /* 0x000fe20008000000 */
[----:B------:R-:W-:Y:S01]  /*1220*/  ULEA UR4, UR16, UR6, 0xb ;  /* 0x0000000610047291 */ /* 0x000fe2000f8e583f */
[----:B------:R-:W-:Y:S01]  /*1230*/  IADD3 R32, P0, R11, UR12, RZ ;  /* 0x0000000c0b207c10 */ /* 0x000fe2000ff1e0ff */
[----:B------:R-:W-:Y:S01]  /*1240*/  IMAD.MOV.U32 R11, RZ, RZ, R13 ;  /* 0x000000ffff0b7224 */ /* 0x000fe200078e000d */
[----:B------:R-:W-:Y:S02]  /*1250*/  UIADD3.64 UR12, UR10, UR8, URZ ;  /* 0x000000080a0c7297 */ /* 0x000fe4000fffe03f */
[----:B------:R-:W-:Y:S01]  /*1260*/  R2UR UR14, R32 ;  /* 0x00000000200e72ca */ /* 0x000fe200000e0000 */
[----:B------:R-:W-:Y:S01]  /*1270*/  UIADD3 UR4, UR4, 0x5000, URZ ;  /* 0x0000500004047890 */ /* 0x000fe2000fffe03f */
[----:B------:R-:W-:Y:S01]  /*1280*/  IADD3.X R33, R11, UR5, RZ, P0, !PT ;  /* 0x000000050b217c10 */ /* 0x000fe200087fe4ff */
[----:B------:R-:W-:Y:S01]  /*1290*/  VIADD R11, R19, 0x60 ;  /* 0x00000060130b7836 */ /* 0x000fe20000000000 */
[----:B------:R-:W-:Y:S01]  /*12a0*/  UMOV UR5, URZ ;  /* 0x0000003f00057c82 */ /* 0x000fe20008000000 */
[----:B------:R-:W-:Y:S01]  /*12b0*/  USHF.R.U32.HI UR4, URZ, 0x4, UR4 ;  /* 0x000000043f047899 */ /* 0x000fe20008011604 */
[----:B------:R-:W-:-:S02]  /*12c0*/  R2UR UR15, R33 ;  /* 0x00000000210f72ca */ /* 0x000fc400000e0000 */
[----:B------:R-:W-:Y:S01]  /*12d0*/  ISETP.GE.U32.AND P0, PT, R11, 0x2f80, PT ;  /* 0x00002f800b00780c */ /* 0x000fe20003f06070 */
[C---:B------:R-:W-:Y:S01]  /*12e0*/  IMAD R11, R9.reuse, 0x1000, R7 ;  /* 0x00001000090b7824 */ /* 0x040fe200078e0207 */
[----:B------:R-:W-:Y:S01]  /*12f0*/  ULOP3.LUT UR4, UR4, 0x3fff, URZ, 0xc0, !UPT ;  /* 0x00003fff04047892 */ /* 0x000fe2000f8ec03f */
[----:B------:R-:W-:-:S05]  /*1300*/  VIADD R9, R9, 0x1 ;  /* 0x0000000109097836 */ /* 0x000fca0000000000 */
[----:B------:R-:W-:Y:S01]  /*1310*/  ISETP.GE.AND P1, PT, R9, 0x5, PT ;  /* 0x000000050900780c */ /* 0x000fe20003f26270 */
[----:B------:R-:W-:-:S03]  /*1320*/  UMOV UR10, UR4 ;  /* 0x00000004000a7c82 */ /* 0x000fc60008000000 */
[----:B------:R-:W-:Y:S01]  /*1330*/  SEL R9, R9, RZ, !P1 ;  /* 0x000000ff09097207 */ /* 0x000fe20004800000 */
[----:B------:R-:W-:Y:S03]  /*1340*/  HGMMA.64x16x16.F32.BF16 R24, gdesc[UR12], R24, gsb0 ;  /* 0x002000000c1879f0 */ /* 0x000fe60008001818 */
        /* <DEDUP_REMOVED lines=59> */
[----:B------:R-:W-:Y:S01]  /*1700*/  LDGSTS.E.64 [R35+0x5000], desc[UR20][R36.64+0xc0], !P0 ;  /* 0x050000c024237fae */ /* 0x000fe2000c121a54 */
        /* <DEDUP_REMOVED lines=8> */
[----:B------:R-:W-:-:S02]  /*1790*/  IMAD.MOV.U32 R18, RZ, RZ, R14 ;  /* 0x000000ffff127224 */ /* 0x000fc400078e000e */
[----:B------:R-:W-:Y:S01]  /*17a0*/  R2UR UR15, R33 ;  /* 0x00000000210f72ca */ /* 0x000fe200000e0000 */
[----:B------:R-:W-:-:S04]  /*17b0*/  USHF.R.U32.HI UR10, URZ, 0x4, UR10 ;  /* 0x000000043f0a7899 */ /* 0x000fc8000801160a */
[----:B------:R-:W-:-:S04]  /*17c0*/  ULOP3.LUT UR10, UR10, 0x3fff, URZ, 0xc0, !UPT ;  /* 0x00003fff0a0a7892 */ /* 0x000fc8000f8ec03f */
[----:B------:R-:W-:-:S04]  /*17d0*/  UIADD3 UR10, UP0, UR7, UR10, URZ ;  /* 0x0000000a070a7290 */ /* 0x000fc8000ff1e03f */
[----:B------:R-:W-:Y:S02]  /*17e0*/  UIADD3.X UR11, URZ, URZ, URZ, UP0, !UPT ;  /* 0x0000003f3f0b7290 */ /* 0x000fe400087fe43f */
[----:B------:R-:W-:Y:S01]  /*17f0*/  ULOP3.LUT UR12, UR10, 0x1000000, URZ, 0xfc, !UPT ;  /* 0x010000000a0c7892 */ /* 0x000fe2000f8efc3f */
[----:B------:R-:W-:-:S04]  /*1800*/  DEPBAR.LE SB0, 0x6 ;  /* 0x000081800000791a */ /* 0x000fc80000000000 */
[----:B------:R-:W-:Y:S01]  /*1810*/  BAR.SYNC.DEFER_BLOCKING 0x0 ;  /* 0x0000000000007b1d */ /* 0x000fe20000010000 */
[----:B------:R-:W-:-:S05]  /*1820*/  ULOP3.LUT UR13, UR11, 0x80000020, URZ, 0xfc, !UPT ;  /* 0x800000200b0d7892 */ /* 0x000fca000f8efc3f */
[----:B------:R-:W-:-:S06]  /*1830*/  WARPGROUP.ARRIVE ;  /* 0x00000000000079c5 */ /* 0x000fcc0000000000 */
[----:B------:R-:W-:Y:S01]  /*1840*/  HGMMA.64x16x16.F32.BF16 R24, gdesc[UR12], R24 ;  /* 0x002000000c1879f0 */ /* 0x000fe20008701818 */
[----:B------:R-:W-:Y:S01]  /*1850*/  UMOV UR12, UR4 ;  /* 0x00000004000c7c82 */ /* 0x000fe20008000000 */
[----:B------:R-:W-:Y:S01]  /*1860*/  UIADD3 UR4, UR16, 0x1, URZ ;  /* 0x0000000110047890 */ /* 0x000fe2000fffe03f */
[----:B------:R-:W-:Y:S01]  /*1870*/  IADD3 R32, P0, R11, UR12, RZ ;  /* 0x0000000c0b207c10 */ /* 0x000fe2000ff1e0ff */
[----:B------:R-:W-:Y:S01]  /*1880*/  IMAD.MOV.U32 R11, RZ, RZ, R13 ;  /* 0x000000ffff0b7224 */ /* 0x000fe200078e000d */
[----:B------:R-:W-:Y:S02]  /*1890*/  UIADD3.64 UR12, UR10, UR8, URZ ;  /* 0x000000080a0c7297 */ /* 0x000fe4000fffe03f */
[----:B------:R-:W-:Y:S01]  /*18a0*/  R2UR UR14, R32 ;  /* 0x00000000200e72ca */ /* 0x000fe200000e0000 */
[----:B------:R-:W-:Y:S01]  /*18b0*/  UISETP.GE.AND UP0, UPT, UR4, 0x5, UPT ;  /* 0x000000050400788c */ /* 0x000fe2000bf06270 */
[----:B------:R-:W-:Y:S01]  /*18c0*/  IADD3.X R33, R11, UR5, RZ, P0, !PT ;  /* 0x000000050b217c10 */ /* 0x000fe200087fe4ff */
[----:B------:R-:W-:-:S02]  /*18d0*/  VIADD R11, R19, 0xa0 ;  /* 0x000000a0130b7836 */ /* 0x000fc40000000000 */
[----:B------:R-:W-:Y:S01]  /*18e0*/  USEL UR18, UR4, URZ, !UP0 ;  /* 0x0000003f04127287 */ /* 0x000fe2000c000000 */
[----:B------:R-:W-:Y:S01]  /*18f0*/  R2UR UR15, R33 ;  /* 0x00000000210f72ca */ /* 0x000fe200000e0000 */
[----:B------:R-:W-:Y:S01]  /*1900*/  IMAD R33, R9, 0x800, R8 ;  /* 0x0000080009217824 */ /* 0x000fe200078e0208 */
[----:B------:R-:W-:Y:S01]  /*1910*/  ISETP.GE.U32.AND P0, PT, R11, 0x2f80, PT ;  /* 0x00002f800b00780c */ /* 0x000fe20003f06070 */
[C---:B------:R-:W-:Y:S01]  /*1920*/  IMAD R11, R9.reuse, 0x1000, R7 ;  /* 0x00001000090b7824 */ /* 0x040fe200078e0207 */
[----:B------:R-:W-:Y:S01]  /*1930*/  ULEA UR4, UR18, UR6, 0xb ;  /* 0x0000000612047291 */ /* 0x000fe2000f8e583f */
[----:B------:R-:W-:Y:S01]  /*1940*/  VIADD R9, R9, 0x1 ;  /* 0x0000000109097836 */ /* 0x000fe20000000000 */
[----:B------:R-:W-:Y:S01]  /*1950*/  ULEA UR5, UR18, UR6, 0xc ;  /* 0x0000000612057291 */ /* 0x000fe2000f8e603f */
[----:B------:R-:W-:Y:S01]  /*1960*/  VIADD R19, R19, 0xc0 ;  /* 0x000000c013137836 */ /* 0x000fe20000000000 */
[----:B------:R-:W-:Y:S02]  /*1970*/  UIADD3 UR4, UR4, 0x5000, URZ ;  /* 0x0000500004047890 */ /* 0x000fe4000fffe03f */
[----:B------:R-:W-:Y:S01]  /*1980*/  USHF.R.U32.HI UR5, URZ, 0x4, UR5 ;  /* 0x000000043f057899 */ /* 0x000fe20008011605 */
[----:B------:R-:W-:Y:S01]  /*1990*/  ISETP.GE.AND P1, PT, R9, 0x5, PT ;  /* 0x000000050900780c */ /* 0x000fe20003f26270 */
[----:B------:R-:W-:-:S02]  /*19a0*/  USHF.R.U32.HI UR4, URZ, 0x4, UR4 ;  /* 0x000000043f047899 */ /* 0x000fc40008011604 */
[----:B------:R-:W-:Y:S01]  /*19b0*/  ULOP3.LUT UR16, UR5, 0x3fff, URZ, 0xc0, !UPT ;  /* 0x00003fff05107892 */ /* 0x000fe2000f8ec03f */
[----:B------:R-:W-:Y:S01]  /*19c0*/  SEL R32, R9, RZ, !P1 ;  /* 0x000000ff09207207 */ /* 0x000fe20004800000 */
[----:B------:R-:W-:Y:S01]  /*19d0*/  ULOP3.LUT UR4, UR4, 0x3fff, URZ, 0xc0, !UPT ;  /* 0x00003fff04047892 */ /* 0x000fe2000f8ec03f */
[----:B------:R-:W-:Y:S01]  /*19e0*/  IADD3 R34, P1, R36, 0x180, RZ ;  /* 0x0000018024227810 */ /* 0x000fe20007f3e0ff */
[----:B------:R-:W-:Y:S01]  /*19f0*/  UMOV UR5, URZ ;  /* 0x0000003f00057c82 */ /* 0x000fe20008000000 */
[----:B------:R-:W-:-:S03]  /*1a00*/  UIADD3 UR16, UP0, UR7, UR16, URZ ;  /* 0x0000001007107290 */ /* 0x000fc6000ff1e03f */
[----:B------:R-:W-:Y:S01]  /*1a10*/  UMOV UR7, UR5 ;  /* 0x0000000500077c82 */ /* 0x000fe20008000000 */
[----:B------:R-:W-:Y:S01]  /*1a20*/  UMOV UR10, UR4 ;  /* 0x00000004000a7c82 */ /* 0x000fe20008000000 */
[----:B------:R-:W-:Y:S01]  /*1a30*/  UIADD3.X UR17, URZ, URZ, URZ, UP0, !UPT ;  /* 0x0000003f3f117290 */ /* 0x000fe200087fe43f */
[----:B------:R-:W-:-:S03]  /*1a40*/  IMAD.X R9, RZ, RZ, R37, P1 ;  /* 0x000000ffff097224 */ /* 0x000fc600008e0625 */
[----:B------:R-:W-:Y:S01]  /*1a50*/  UIADD3.64 UR8, UR16, UR8, URZ ;  /* 0x0000000810087297 */ /* 0x000fe2000fffe03f */
[----:B------:R-:W-:Y:S01]  /*1a60*/  HGMMA.64x16x16.F32.BF16 R24, gdesc[UR12], R24, gsb0 ;  /* 0x002000000c1879f0 */ /* 0x000fe20008001818 */
[----:B------:R-:W-:Y:S02]  /*1a70*/  ULOP3.LUT UR12, UR16, 0x1000000, URZ, 0xfc, !UPT ;  /* 0x01000000100c7892 */ /* 0x000fe4000f8efc3f */
[----:B------:R-:W-:Y:S01]  /*1a80*/  ULOP3.LUT UR13, UR17, 0x80000020, URZ, 0xfc, !UPT ;  /* 0x80000020110d7892 */ /* 0x000fe2000f8efc3f */
        /* <DEDUP_REMOVED lines=8> */
[----:B------:R-:W-:-:S02]  /*1b10*/  IADD3 R14, P0, R18, UR10, RZ ;  /* 0x0000000a120e7c10 */ /* 0x000fc4000ff1e0ff */
[----:B------:R-:W-:Y:S01]  /*1b20*/  IADD3 R18, P2, R16, 0x180, RZ ;  /* 0x0000018010127810 */ /* 0x000fe20007f5e0ff */
[----:B------:R-:W0:Y:S01]  /*1b30*/  LDGDEPBAR ;  /* 0x00000000000079af */ /* 0x000e220000000000 */
[----:B------:R-:W-:Y:S01]  /*1b40*/  IADD3.X R15, R15, UR7, RZ, P0, !PT ;  /* 0x000000070f0f7c10 */ /* 0x000fe200087fe4ff */
[----:B--2---:R-:W-:Y:S01]  /*1b50*/  IMAD.MOV.U32 R11, RZ, RZ, R12 ;  /* 0x000000ffff0b7224 */ /* 0x004fe200078e000c */
[----:B------:R-:W-:Y:S01]  /*1b60*/  R2UR UR14, R14 ;  /* 0x000000000e0e72ca */ /* 0x000fe200000e0000 */
[----:B------:R-:W-:Y:S01]  /*1b70*/  UMOV UR7, UR4 ;  /* 0x0000000400077c82 */ /* 0x000fe20008000000 */
[----:B------:R-:W-:Y:S01]  /*1b80*/  R2UR UR15, R15 ;  /* 0x000000000f0f72ca */ /* 0x000fe200000e0000 */
[----:B------:R-:W-:Y:S01]  /*1b90*/  UMOV UR4, UR18 ;  /* 0x0000001200047c82 */ /* 0x000fe20008000000 */
[----:B------:R-:W-:Y:S01]  /*1ba0*/  IADD3 R14, P0, R11, UR7, RZ ;  /* 0x000000070b0e7c10 */ /* 0x000fe2000ff1e0ff */
[----:B------:R-:W-:-:S03]  /*1bb0*/  IMAD.X R11, RZ, RZ, R17, P2 ;  /* 0x000000ffff0b7224 */ /* 0x000fc600010e0611 */
[----:B------:R-:W-:Y:S01]  /*1bc0*/  IADD3.X R15, R13, UR5, RZ, P0, !PT ;  /* 0x000000050d0f7c10 */ /* 0x000fe200087fe4ff */
[----:B------:R-:W-:Y:S01]  /*1bd0*/  IMAD R13, R32, 0x1000, R7 ;  /* 0x00001000200d7824 */ /* 0x000fe200078e0207 */
[----:B------:R-:W-:Y:S02]  /*1be0*/  R2UR UR10, R14 ;  /* 0x000000000e0a72ca */ /* 0x000fe400000e0000 */
[----:B------:R-:W-:Y:S01]  /*1bf0*/  R2UR UR11, R15 ;  /* 0x000000000f0b72ca */ /* 0x000fe200000e0000 */
[----:B------:R-:W-:Y:S01]  /*1c00*/  IMAD R15, R32, 0x800, R8 ;  /* 0x00000800200f7824 */ /* 0x000fe200078e0208 */
[----:B------:R-:W-:Y:S01]  /*1c10*/  ISETP.GE.U32.AND P0, PT, R19, 0x2f80, PT ;  /* 0x00002f801300780c */ /* 0x000fe20003f06070 */
[----:B------:R-:W-:-:S04]  /*1c20*/  DEPBAR.LE SB0, 0x6 ;  /* 0x000081800000791a */ /* 0x000fc80000000000 */
[----:B------:R-:W-:Y:S06]  /*1c30*/  BAR.SYNC.DEFER_BLOCKING 0x0 ;  /* 0x0000000000007b1d */ /* 0x000fec0000010000 */
[----:B------:R-:W-:-:S06]  /*1c40*/  WARPGROUP.ARRIVE ;  /* 0x00000000000079c5 */ /* 0x000fcc0000000000 */
[----:B------:R-:W-:Y:S04]  /*1c50*/  HGMMA.64x16x16.F32.BF16 R24, gdesc[UR12], R24 ;  /* 0x002000000c1879f0 */ /* 0x000fe80008701818 */
        /* <DEDUP_REMOVED lines=9> */
[----:B------:R-:W-:-:S03]  /*1cf0*/  ISETP.GE.U32.AND P0, PT, R19, 0x2fe0, PT ;  /* 0x00002fe01300780c */ /* 0x000fc60003f06070 */
[----:B------:R-:W0:Y:S10]  /*1d00*/  LDGDEPBAR ;  /* 0x00000000000079af */ /* 0x000e340000000000 */
[----:B---34-:R-:W-:Y:S05]  /*1d10*/  @!P0 BRA `(.L_x_0) ;  /* 0xffffffe800d88947 */ /* 0x018fea000383ffff */
[----:B------:R-:W-:Y:S02]  /*1d20*/  WARPGROUP.DEPBAR.LE gsb0, 0x0 ;  /* 0x00008000000079c5 */ /* 0x000fe40000010000 */
[----:B------:R-:W-:-:S04]  /*1d30*/  DEPBAR.LE SB0, 0x0 ;  /* 0x000080000000791a */ /* 0x000fc80000000000 */
[----:B------:R-:W-:Y:S01]  /*1d40*/  IMAD.SHL.U32 R7, R21, 0x10, RZ ;  /* 0x0000001015077824 */ /* 0x000fe200078e00ff */
[----:B------:R-:W-:Y:S01]  /*1d50*/  LOP3.LUT R3, R3, 0x10, RZ, 0xc0, !PT ;  /* 0x0000001003037812 */ /* 0x000fe200078ec0ff */
[----:B------:R-:W-:Y:S01]  /*1d60*/  IMAD.SHL.U32 R21, R21, 0x8, RZ ;  /* 0x0000000815157824 */ /* 0x000fe200078e00ff */
[----:B------:R-:W-:Y:S02]  /*1d70*/  F2FP.BF16.F32.PACK_AB R24, R25, R24 ;  /* 0x000000181918723e */ /* 0x000fe400000010ff */
[----:B------:R-:W-:Y:S02]  /*1d80*/  LOP3.LUT R7, R7, 0x30, RZ, 0xc0, !PT ;  /* 0x0000003007077812 */ /* 0x000fe400078ec0ff */
[----:B------:R-:W-:Y:S02]  /*1d90*/  LOP3.LUT R20, R3, 0x8, R20, 0xf8, !PT ;  /* 0x0000000803147812 */ /* 0x000fe400078ef814 */
[----:B------:R-:W-:Y:S02]  /*1da0*/  LOP3.LUT R7, R7, 0xf, R0, 0xf8, !PT ;  /* 0x0000000f07077812 */ /* 0x000fe400078ef800 */
[----:B------:R-:W-:-:S02]  /*1db0*/  F2FP.BF16.F32.PACK_AB R25, R27, R26 ;  /* 0x0000001a1b19723e */ /* 0x000fc400000010ff */
[----:B------:R-:W-:Y:S01]  /*1dc0*/  F2FP.BF16.F32.PACK_AB R26, R29, R28 ;  /* 0x0000001c1d1a723e */ /* 0x000fe200000010ff */
[----:B------:R-:W-:Y:S01]  /*1dd0*/  IMAD R7, R7, 0x28, R20 ;  /* 0x0000002807077824 */ /* 0x000fe200078e0214 */
[----:B------:R-:W-:Y:S02]  /*1de0*/  F2FP.BF16.F32.PACK_AB R27, R31, R30 ;  /* 0x0000001e1f1b723e */ /* 0x000fe400000010ff */
[----:B------:R-:W-:Y:S02]  /*1df0*/  LOP3.LUT R5, R2, 0x18, R5, 0xf8, !PT ;  /* 0x0000001802057812 */ /* 0x000fe400078ef805 */
[----:B------:R-:W-:Y:S01]  /*1e00*/  LEA R7, R7, UR6, 0x1 ;  /* 0x0000000607077c11 */ /* 0x000fe2000f8e08ff */
[----:B------:R-:W-:Y:S01]  /*1e10*/  BAR.SYNC.DEFER_BLOCKING 0x0 ;  /* 0x0000000000007b1d */ /* 0x000fe20000010000 */
[----:B------:R-:W-:Y:S02]  /*1e20*/  ISETP.GE.AND P0, PT, R4, 0x1000, PT ;  /* 0x000010000400780c */ /* 0x000fe40003f06270 */
[----:B------:R-:W-:-:S02]  /*1e30*/  LOP3.LUT R8, R21, 0x38, RZ, 0xc0, !PT ;  /* 0x0000003815087812 */ /* 0x000fc400078ec0ff */
[----:B------:R-:W-:Y:S02]  /*1e40*/  ISETP.LT.AND P0, PT, R5, 0xc00, !P0 ;  /* 0x00000c000500780c */ /* 0x000fe40004701270 */
[----:B------:R-:W-:-:S05]  /*1e50*/  LOP3.LUT R23, R8, 0x7, R23, 0xf8, !PT ;  /* 0x0000000708177812 */ /* 0x000fca00078ef817 */
[----:B------:R-:W-:-:S05]  /*1e60*/  IMAD R23, R23, 0x28, R6 ;  /* 0x0000002817177824 */ /* 0x000fca00078e0206 */
[----:B------:R-:W-:Y:S01]  /*1e70*/  LEA R23, R23, UR6, 0x1 ;  /* 0x0000000617177c11 */ /* 0x000fe2000f8e08ff */
[----:B------:R2:W-:Y:S01]  /*1e80*/  STSM.16.M88.4 [R7], R24 ;  /* 0x0000001807007844 */ /* 0x0005e20000000200 */
[----:B------:R-:W-:Y:S06]  /*1e90*/  BAR.SYNC.DEFER_BLOCKING 0x0 ;  /* 0x0000000000007b1d */ /* 0x000fec0000010000 */
[----:B--2---:R-:W-:Y:S05]  /*1ea0*/  @!P0 EXIT ;  /* 0x000000000000894d */ /* 0x004fea0003800000 */
[----:B------:R-:W1:Y:S01]  /*1eb0*/  LDS.128 R20, [R23] ;  /* 0x0000000017147984 */ /* 0x000e620000000c00 */
[----:B------:R-:W2:Y:S01]  /*1ec0*/  LDC.64 R2, c[0x0][0x220] ;  /* 0x00008800ff027b82 */ /* 0x000ea20000000a00 */
[----:B------:R-:W-:-:S04]  /*1ed0*/  IMAD R5, R4, 0xc00, R5 ;  /* 0x00000c0004057824 */ /* 0x000fc800078e0205 */
[----:B--2---:R-:W-:-:S05]  /*1ee0*/  IMAD.WIDE R2, R5, 0x2, R2 ;  /* 0x0000000205027825 */ /* 0x004fca00078e0202 */
[----:B-1----:R-:W-:Y:S01]  /*1ef0*/  STG.E.128 desc[UR20][R2.64], R20 ;  /* 0x0000001402007986 */ /* 0x002fe2000c101d14 */
[----:B------:R-:W-:Y:S05]  /*1f00*/  EXIT ;  /* 0x000000000000794d */ /* 0x000fea0003800000 */
.L_x_1:
[----:B------:R-:W-:-:S00]  /*1f10*/  BRA `(.L_x_1) ;  /* 0xfffffffc00fc7947 */ /* 0x000fc0000383ffff */
[----:B------:R-:W-:-:S00]  /*1f20*/  NOP ;  /* 0x0000000000007918 */ /* 0x000fc00000000000 */
        /* <DEDUP_REMOVED lines=13> */
.L_x_2:


//--------------------- .nv.shared.triton_mm      --------------------------
	.section	.nv.shared.triton_mm,"aw",@nobits
	.sectionflags	@""
	.align	16
	.zero		1024


//--------------------- .nv.constant0.triton_mm   --------------------------
	.section	.nv.constant0.triton_mm,"a",@progbits
	.sectionflags	@""
	.align	4
.nv.constant0.triton_mm:
	.zero		552
